	.headerflags	@"EF_CUDA_TEXMODE_UNIFIED EF_CUDA_64BIT_ADDRESS EF_CUDA_ACCELERATORS EF_CUDA_SM90 EF_CUDA_VIRTUAL_SM(EF_CUDA_SM90)"
	.elftype	@"ET_EXEC"


//--------------------- .nv.info                  --------------------------
	.section	.nv.info,"",@"SHT_CUDA_INFO"
	.align	4


	//----- nvinfo : EIATTR_REGCOUNT
	.align		4
        /*0000*/ 	.byte	0x04, 0x2f
        /*0002*/ 	.short	(.L_1 - .L_0)
	.align		4
.L_0:
        /*0004*/ 	.word	index@(triton_poi_fused__native_batch_norm_legit_no_training_mul_sigmoid_2)
        /*0008*/ 	.word	0x00000010


	//----- nvinfo : EIATTR_MIN_STACK_SIZE
	.align		4
.L_1:
        /*000c*/ 	.byte	0x04, 0x12
        /*000e*/ 	.short	(.L_3 - .L_2)
	.align		4
.L_2:
        /*0010*/ 	.word	index@(triton_poi_fused__native_batch_norm_legit_no_training_mul_sigmoid_2)
        /*0014*/ 	.word	0x00000000


	//----- nvinfo : EIATTR_FRAME_SIZE
	.align		4
.L_3:
        /*0018*/ 	.byte	0x04, 0x11
        /*001a*/ 	.short	(.L_5 - .L_4)
	.align		4
.L_4:
        /*001c*/ 	.word	index@(triton_poi_fused__native_batch_norm_legit_no_training_mul_sigmoid_2)
        /*0020*/ 	.word	0x00000000


	//----- nvinfo : EIATTR_MIN_STACK_SIZE
	.align		4
.L_5:
        /*0024*/ 	.byte	0x04, 0x12
        /*0026*/ 	.short	(.L_7 - .L_6)
	.align		4
.L_6:
        /*0028*/ 	.word	index@(triton_poi_fused__native_batch_norm_legit_no_training_mul_sigmoid_2)
        /*002c*/ 	.word	0x00000000
.L_7:


//--------------------- .nv.info.triton_poi_fused__native_batch_norm_legit_no_training_mul_sigmoid_2 --------------------------
	.section	.nv.info.triton_poi_fused__native_batch_norm_legit_no_training_mul_sigmoid_2,"",@"SHT_CUDA_INFO"
	.sectionflags	@""
	.align	4


	//----- nvinfo : EIATTR_CUDA_API_VERSION
	.align		4
        /*0000*/ 	.byte	0x04, 0x37
        /*0002*/ 	.short	(.L_9 - .L_8)
.L_8:
        /*0004*/ 	.word	0x0000007c


	//----- nvinfo : EIATTR_KPARAM_INFO
	.align		4
.L_9:
        /*0008*/ 	.byte	0x04, 0x17
        /*000a*/ 	.short	(.L_11 - .L_10)
.L_10:
        /*000c*/ 	.word	0x00000000
        /*0010*/ 	.short	0x0003
        /*0012*/ 	.short	0x0018
        /*0014*/ 	.byte	0x00, 0xf0, 0x11, 0x00


	//----- nvinfo : EIATTR_KPARAM_INFO
	.align		4
.L_11:
        /*0018*/ 	.byte	0x04, 0x17
        /*001a*/ 	.short	(.L_13 - .L_12)
.L_12:
        /*001c*/ 	.word	0x00000000
        /*0020*/ 	.short	0x0002
        /*0022*/ 	.short	0x0010
        /*0024*/ 	.byte	0x00, 0xf4, 0x21, 0x00


	//----- nvinfo : EIATTR_KPARAM_INFO
	.align		4
.L_13:
        /*0028*/ 	.byte	0x04, 0x17
        /*002a*/ 	.short	(.L_15 - .L_14)
.L_14:
        /*002c*/ 	.word	0x00000000
        /*0030*/ 	.short	0x0001
        /*0032*/ 	.short	0x0008
        /*0034*/ 	.byte	0x00, 0xf4, 0x21, 0x00


	//----- nvinfo : EIATTR_KPARAM_INFO
	.align		4
.L_15:
        /*0038*/ 	.byte	0x04, 0x17
        /*003a*/ 	.short	(.L_17 - .L_16)
.L_16:
        /*003c*/ 	.word	0x00000000
        /*0040*/ 	.short	0x0000
        /*0042*/ 	.short	0x0000
        /*0044*/ 	.byte	0x00, 0xf4, 0x21, 0x00


	//----- nvinfo : EIATTR_SPARSE_MMA_MASK
	.align		4
.L_17:
        /*0048*/ 	.byte	0x03, 0x50
        /*004a*/ 	.short	0x0000


	//----- nvinfo : EIATTR_MAXREG_COUNT
	.align		4
        /*004c*/ 	.byte	0x03, 0x1b
        /*004e*/ 	.short	0x00ff


	//----- nvinfo : EIATTR_EXIT_INSTR_OFFSETS
	.align		4
        /*0050*/ 	.byte	0x04, 0x1c
        /*0052*/ 	.short	(.L_19 - .L_18)


	//   ....[0]....
.L_18:
        /*0054*/ 	.word	0x000001c0


	//   ....[1]....
        /*0058*/ 	.word	0x000001e0


	//----- nvinfo : EIATTR_REQNTID
	.align		4
.L_19:
        /*005c*/ 	.byte	0x04, 0x10
        /*005e*/ 	.short	(.L_21 - .L_20)
.L_20:
        /*0060*/ 	.word	0x00000080
        /*0064*/ 	.word	0x00000001
        /*0068*/ 	.word	0x00000001


	//----- nvinfo : EIATTR_CBANK_PARAM_SIZE
	.align		4
.L_21:
        /*006c*/ 	.byte	0x03, 0x19
        /*006e*/ 	.short	0x001c


	//----- nvinfo : EIATTR_PARAM_CBANK
	.align		4
        /*0070*/ 	.byte	0x04, 0x0a
        /*0072*/ 	.short	(.L_23 - .L_22)
	.align		4
.L_22:
        /*0074*/ 	.word	index@(.nv.constant0.triton_poi_fused__native_batch_norm_legit_no_training_mul_sigmoid_2)
        /*0078*/ 	.short	0x0210
        /*007a*/ 	.short	0x001c


	//----- nvinfo : EIATTR_SW_WAR
	.align		4
.L_23:
        /*007c*/ 	.byte	0x04, 0x36
        /*007e*/ 	.short	(.L_25 - .L_24)
.L_24:
        /*0080*/ 	.word	0x00000008
.L_25:


//--------------------- .nv.callgraph             --------------------------
	.section	.nv.callgraph,"",@"SHT_CUDA_CALLGRAPH"
	.align	4
	.sectionentsize	8
	.align		4
        /*0000*/ 	.word	0x00000000
	.align		4
        /*0004*/ 	.word	0xffffffff
	.align		4
        /*0008*/ 	.word	0x00000000
	.align		4
        /*000c*/ 	.word	0xfffffffe
	.align		4
        /*0010*/ 	.word	0x00000000
	.align		4
        /*0014*/ 	.word	0xfffffffd
	.align		4
        /*0018*/ 	.word	0x00000000
	.align		4
        /*001c*/ 	.word	0xfffffffc


//--------------------- .text.triton_poi_fused__native_batch_norm_legit_no_training_mul_sigmoid_2 --------------------------
	.section	.text.triton_poi_fused__native_batch_norm_legit_no_training_mul_sigmoid_2,"ax",@progbits
	.align	128
        .global         triton_poi_fused__native_batch_norm_legit_no_training_mul_sigmoid_2
        .type           triton_poi_fused__native_batch_norm_legit_no_training_mul_sigmoid_2,@function
        .size           triton_poi_fused__native_batch_norm_legit_no_training_mul_sigmoid_2,(.L_x_1 - triton_poi_fused__native_batch_norm_legit_no_training_mul_sigmoid_2)
        .other          triton_poi_fused__native_batch_norm_legit_no_training_mul_sigmoid_2,@"STO_CUDA_ENTRY STV_DEFAULT"
triton_poi_fused__native_batch_norm_legit_no_training_mul_sigmoid_2:
.text.triton_poi_fused__native_batch_norm_legit_no_training_mul_sigmoid_2:
[----:B------:R-:W0:Y:S02]  /*0000*/  LDC R1, c[0x0][0x28] ;  /* 0x00000a00ff017b82 */ /* 0x000e240000000800 */
[----:B------:R-:W1:Y:S01]  /*0010*/  S2R R0, SR_TID.X ;  /* 0x0000000000007919 */ /* 0x000e620000002100 */
[----:B------:R-:W2:Y:S01]  /*0020*/  LDC.64 R4, c[0x0][0x218] ;  /* 0x00008600ff047b82 */ /* 0x000ea20000000a00 */
[----:B------:R-:W-:Y:S02]  /*0030*/  CS2R R10, SRZ ;  /* 0x00000000000a7805 */ /* 0x000fe4000001ff00 */
[----:B------:R-:W-:Y:S01]  /*0040*/  CS2R R12, SRZ ;  /* 0x00000000000c7805 */ /* 0x000fe2000001ff00 */
[----:B------:R-:W3:Y:S01]  /*0050*/  S2R R9, SR_CTAID.X ;  /* 0x0000000000097919 */ /* 0x000ee20000002500 */
[----:B------:R-:W-:-:S03]  /*0060*/  ULDC.64 UR4, c[0x0][0x208] ;  /* 0x0000820000047ab9 */ /* 0x000fc60000000a00 */
[----:B------:R-:W4:Y:S01]  /*0070*/  LDC.64 R2, c[0x0][0x210] ;  /* 0x00008400ff027b82 */ /* 0x000f220000000a00 */
[----:B-1----:R-:W-:Y:S01]  /*0080*/  IMAD.SHL.U32 R0, R0, 0x2, RZ ;  /* 0x0000000200007824 */ /* 0x002fe200078e00ff */
[----:B---3--:R-:W-:-:S04]  /*0090*/  SHF.R.S32.HI R6, RZ, 0x17, R9 ;  /* 0x00000017ff067819 */ /* 0x008fc80000011409 */
[----:B------:R-:W-:Y:S02]  /*00a0*/  LOP3.LUT R0, R0, 0xfe, RZ, 0xc0, !PT ;  /* 0x000000fe00007812 */ /* 0x000fe400078ec0ff */
[----:B------:R-:W-:-:S03]  /*00b0*/  SGXT R6, R6, 0x1 ;  /* 0x000000010606781a */ /* 0x000fc60000000200 */
[----:B------:R-:W-:-:S04]  /*00c0*/  IMAD R9, R9, 0x100, R0 ;  /* 0x0000010009097824 */ /* 0x000fc800078e0200 */
[C---:B----4-:R-:W-:Y:S01]  /*00d0*/  IMAD.WIDE R2, R9.reuse, 0x4, R2 ;  /* 0x0000000409027825 */ /* 0x050fe200078e0202 */
[CC--:B------:R-:W-:Y:S02]  /*00e0*/  LEA.HI R0, R6.reuse, R9.reuse, RZ, 0x4 ;  /* 0x0000000906007211 */ /* 0x0c0fe400078f20ff */
[----:B------:R-:W-:Y:S02]  /*00f0*/  LEA.HI R6, R6, R9, RZ, 0x6 ;  /* 0x0000000906067211 */ /* 0x000fe400078f30ff */
[----:B------:R-:W-:Y:S02]  /*0100*/  LOP3.LUT R0, R0, 0xfffffff0, RZ, 0xc0, !PT ;  /* 0xfffffff000007812 */ /* 0x000fe400078ec0ff */
[----:B------:R-:W-:Y:S02]  /*0110*/  SHF.R.S32.HI R7, RZ, 0x6, R6 ;  /* 0x00000006ff077819 */ /* 0x000fe40000011406 */
[C---:B------:R-:W-:Y:S01]  /*0120*/  ISETP.GE.AND P0, PT, R9.reuse, 0x100, PT ;  /* 0x000001000900780c */ /* 0x040fe20003f06270 */
[----:B------:R-:W-:-:S04]  /*0130*/  IMAD.IADD R0, R9, 0x1, -R0 ;  /* 0x0000000109007824 */ /* 0x000fc800078e0a00 */
[----:B------:R-:W-:-:S04]  /*0140*/  IMAD R7, R7, 0x10, R0 ;  /* 0x0000001007077824 */ /* 0x000fc800078e0200 */
[----:B--2---:R-:W-:Y:S02]  /*0150*/  IMAD.WIDE R4, R7, 0x4, R4 ;  /* 0x0000000407047825 */ /* 0x004fe400078e0204 */
[----:B------:R-:W1:Y:S02]  /*0160*/  LDC.64 R6, c[0x0][0x220] ;  /* 0x00008800ff067b82 */ /* 0x000e640000000a00 */
[----:B------:R-:W2:Y:S04]  /*0170*/  @!P0 LDG.E.64 R10, desc[UR4][R2.64] ;  /* 0x00000004020a8981 */ /* 0x000ea8000c1e1b00 */
[----:B------:R-:W2:Y:S01]  /*0180*/  @!P0 LDG.E.EL.64 R12, desc[UR4][R4.64] ;  /* 0x00000004040c8981 */ /* 0x000ea2000c2e1b00 */
[----:B-1----:R-:W-:-:S04]  /*0190*/  IMAD.WIDE R6, R9, 0x4, R6 ;  /* 0x0000000409067825 */ /* 0x002fc800078e0206 */
[----:B--2---:R-:W-:Y:S01]  /*01a0*/  FMUL R10, R12, R10 ;  /* 0x0000000a0c0a7220 */ /* 0x004fe20000400000 */
[----:B------:R-:W-:Y:S01]  /*01b0*/  FMUL R11, R13, R11 ;  /* 0x0000000b0d0b7220 */ /* 0x000fe20000400000 */
[----:B------:R-:W-:Y:S06]  /*01c0*/  @P0 EXIT ;  /* 0x000000000000094d */ /* 0x000fec0003800000 */
[----:B------:R-:W-:Y:S01]  /*01d0*/  STG.E.64 desc[UR4][R6.64], R10 ;  /* 0x0000000a06007986 */ /* 0x000fe2000c101b04 */
[----:B------:R-:W-:Y:S05]  /*01e0*/  EXIT ;  /* 0x000000000000794d */ /* 0x000fea0003800000 */
.L_x_0:
[----:B------:R-:W-:-:S00]  /*01f0*/  BRA `(.L_x_0) ;  /* 0xfffffffc00fc7947 */ /* 0x000fc0000383ffff */
[----:B------:R-:W-:-:S00]  /*0200*/  NOP ;  /* 0x0000000000007918 */ /* 0x000fc00000000000 */
[----:B------:R-:W-:-:S00]  /*0210*/  NOP ;  /* 0x0000000000007918 */ /* 0x000fc00000000000 */
[----:B------:R-:W-:-:S00]  /*0220*/  NOP ;  /* 0x0000000000007918 */ /* 0x000fc00000000000 */
[----:B------:R-:W-:-:S00]  /*0230*/  NOP ;  /* 0x0000000000007918 */ /* 0x000fc00000000000 */
[----:B------:R-:W-:-:S00]  /*0240*/  NOP ;  /* 0x0000000000007918 */ /* 0x000fc00000000000 */
[----:B------:R-:W-:-:S00]  /*0250*/  NOP ;  /* 0x0000000000007918 */ /* 0x000fc00000000000 */
[----:B------:R-:W-:-:S00]  /*0260*/  NOP ;  /* 0x0000000000007918 */ /* 0x000fc00000000000 */
[----:B------:R-:W-:-:S00]  /*0270*/  NOP ;  /* 0x0000000000007918 */ /* 0x000fc00000000000 */
.L_x_1:


//--------------------- .nv.constant0.triton_poi_fused__native_batch_norm_legit_no_training_mul_sigmoid_2 --------------------------
	.section	.nv.constant0.triton_poi_fused__native_batch_norm_legit_no_training_mul_sigmoid_2,"a",@progbits
	.sectionflags	@""
	.align	4
.nv.constant0.triton_poi_fused__native_batch_norm_legit_no_training_mul_sigmoid_2:
	.zero		556
